	.headerflags	@"EF_CUDA_TEXMODE_UNIFIED EF_CUDA_64BIT_ADDRESS EF_CUDA_ACCELERATORS EF_CUDA_SM90 EF_CUDA_VIRTUAL_SM(EF_CUDA_SM90)"
	.elftype	@"ET_EXEC"


//--------------------- .nv.info                  --------------------------
	.section	.nv.info,"",@"SHT_CUDA_INFO"
	.align	4


	//----- nvinfo : EIATTR_REGCOUNT
	.align		4
        /*0000*/ 	.byte	0x04, 0x2f
        /*0002*/ 	.short	(.L_3 - .L_2)
	.align		4
.L_2:
        /*0004*/ 	.word	index@(triton_poi_fused__native_batch_norm_legit_no_training_relu_15)
        /*0008*/ 	.word	0x00000011


	//----- nvinfo : EIATTR_MIN_STACK_SIZE
	.align		4
.L_3:
        /*000c*/ 	.byte	0x04, 0x12
        /*000e*/ 	.short	(.L_5 - .L_4)
	.align		4
.L_4:
        /*0010*/ 	.word	index@(triton_poi_fused__native_batch_norm_legit_no_training_relu_15)
        /*0014*/ 	.word	0x00000000


	//----- nvinfo : EIATTR_FRAME_SIZE
	.align		4
.L_5:
        /*0018*/ 	.byte	0x04, 0x11
        /*001a*/ 	.short	(.L_7 - .L_6)
	.align		4
.L_6:
        /*001c*/ 	.word	index@(triton_poi_fused__native_batch_norm_legit_no_training_relu_15)
        /*0020*/ 	.word	0x00000000


	//----- nvinfo : EIATTR_MIN_STACK_SIZE
	.align		4
.L_7:
        /*0024*/ 	.byte	0x04, 0x12
        /*0026*/ 	.short	(.L_9 - .L_8)
	.align		4
.L_8:
        /*0028*/ 	.word	index@(triton_poi_fused__native_batch_norm_legit_no_training_relu_15)
        /*002c*/ 	.word	0x00000000
.L_9:


//--------------------- .nv.info.triton_poi_fused__native_batch_norm_legit_no_training_relu_15 --------------------------
	.section	.nv.info.triton_poi_fused__native_batch_norm_legit_no_training_relu_15,"",@"SHT_CUDA_INFO"
	.sectionflags	@""
	.align	4


	//----- nvinfo : EIATTR_CUDA_API_VERSION
	.align		4
        /*0000*/ 	.byte	0x04, 0x37
        /*0002*/ 	.short	(.L_11 - .L_10)
.L_10:
        /*0004*/ 	.word	0x0000007c


	//----- nvinfo : EIATTR_KPARAM_INFO
	.align		4
.L_11:
        /*0008*/ 	.byte	0x04, 0x17
        /*000a*/ 	.short	(.L_13 - .L_12)
.L_12:
        /*000c*/ 	.word	0x00000000
        /*0010*/ 	.short	0x0006
        /*0012*/ 	.short	0x0030
        /*0014*/ 	.byte	0x00, 0xf0, 0x11, 0x00


	//----- nvinfo : EIATTR_KPARAM_INFO
	.align		4
.L_13:
        /*0018*/ 	.byte	0x04, 0x17
        /*001a*/ 	.short	(.L_15 - .L_14)
.L_14:
        /*001c*/ 	.word	0x00000000
        /*0020*/ 	.short	0x0005
        /*0022*/ 	.short	0x0028
        /*0024*/ 	.byte	0x00, 0xf4, 0x21, 0x00


	//----- nvinfo : EIATTR_KPARAM_INFO
	.align		4
.L_15:
        /*0028*/ 	.byte	0x04, 0x17
        /*002a*/ 	.short	(.L_17 - .L_16)
.L_16:
        /*002c*/ 	.word	0x00000000
        /*0030*/ 	.short	0x0004
        /*0032*/ 	.short	0x0020
        /*0034*/ 	.byte	0x00, 0xf4, 0x21, 0x00


	//----- nvinfo : EIATTR_KPARAM_INFO
	.align		4
.L_17:
        /*0038*/ 	.byte	0x04, 0x17
        /*003a*/ 	.short	(.L_19 - .L_18)
.L_18:
        /*003c*/ 	.word	0x00000000
        /*0040*/ 	.short	0x0003
        /*0042*/ 	.short	0x0018
        /*0044*/ 	.byte	0x00, 0xf4, 0x21, 0x00


	//----- nvinfo : EIATTR_KPARAM_INFO
	.align		4
.L_19:
        /*0048*/ 	.byte	0x04, 0x17
        /*004a*/ 	.short	(.L_21 - .L_20)
.L_20:
        /*004c*/ 	.word	0x00000000
        /*0050*/ 	.short	0x0002
        /*0052*/ 	.short	0x0010
        /*0054*/ 	.byte	0x00, 0xf4, 0x21, 0x00


	//----- nvinfo : EIATTR_KPARAM_INFO
	.align		4
.L_21:
        /*0058*/ 	.byte	0x04, 0x17
        /*005a*/ 	.short	(.L_23 - .L_22)
.L_22:
        /*005c*/ 	.word	0x00000000
        /*0060*/ 	.short	0x0001
        /*0062*/ 	.short	0x0008
        /*0064*/ 	.byte	0x00, 0xf4, 0x21, 0x00


	//----- nvinfo : EIATTR_KPARAM_INFO
	.align		4
.L_23:
        /*0068*/ 	.byte	0x04, 0x17
        /*006a*/ 	.short	(.L_25 - .L_24)
.L_24:
        /*006c*/ 	.word	0x00000000
        /*0070*/ 	.short	0x0000
        /*0072*/ 	.short	0x0000
        /*0074*/ 	.byte	0x00, 0xf4, 0x21, 0x00


	//----- nvinfo : EIATTR_SPARSE_MMA_MASK
	.align		4
.L_25:
        /*0078*/ 	.byte	0x03, 0x50
        /*007a*/ 	.short	0x0000


	//----- nvinfo : EIATTR_MAXREG_COUNT
	.align		4
        /*007c*/ 	.byte	0x03, 0x1b
        /*007e*/ 	.short	0x00ff


	//----- nvinfo : EIATTR_EXIT_INSTR_OFFSETS
	.align		4
        /*0080*/ 	.byte	0x04, 0x1c
        /*0082*/ 	.short	(.L_27 - .L_26)


	//   ....[0]....
.L_26:
        /*0084*/ 	.word	0x00000350


	//----- nvinfo : EIATTR_REQNTID
	.align		4
.L_27:
        /*0088*/ 	.byte	0x04, 0x10
        /*008a*/ 	.short	(.L_29 - .L_28)
.L_28:
        /*008c*/ 	.word	0x00000080
        /*0090*/ 	.word	0x00000001
        /*0094*/ 	.word	0x00000001


	//----- nvinfo : EIATTR_CBANK_PARAM_SIZE
	.align		4
.L_29:
        /*0098*/ 	.byte	0x03, 0x19
        /*009a*/ 	.short	0x0034


	//----- nvinfo : EIATTR_PARAM_CBANK
	.align		4
        /*009c*/ 	.byte	0x04, 0x0a
        /*009e*/ 	.short	(.L_31 - .L_30)
	.align		4
.L_30:
        /*00a0*/ 	.word	index@(.nv.constant0.triton_poi_fused__native_batch_norm_legit_no_training_relu_15)
        /*00a4*/ 	.short	0x0210
        /*00a6*/ 	.short	0x0034


	//----- nvinfo : EIATTR_SW_WAR
	.align		4
.L_31:
        /*00a8*/ 	.byte	0x04, 0x36
        /*00aa*/ 	.short	(.L_33 - .L_32)
.L_32:
        /*00ac*/ 	.word	0x00000008
.L_33:


//--------------------- .nv.callgraph             --------------------------
	.section	.nv.callgraph,"",@"SHT_CUDA_CALLGRAPH"
	.align	4
	.sectionentsize	8
	.align		4
        /*0000*/ 	.word	0x00000000
	.align		4
        /*0004*/ 	.word	0xffffffff
	.align		4
        /*0008*/ 	.word	0x00000000
	.align		4
        /*000c*/ 	.word	0xfffffffe
	.align		4
        /*0010*/ 	.word	0x00000000
	.align		4
        /*0014*/ 	.word	0xfffffffd
	.align		4
        /*0018*/ 	.word	0x00000000
	.align		4
        /*001c*/ 	.word	0xfffffffc


//--------------------- .nv.constant4             --------------------------
	.section	.nv.constant4,"a",@progbits
	.align	8
	.align		8
.nv.constant4:
        /*0000*/ 	.dword	_$_str
	.align		8
        /*0008*/ 	.dword	_$_str_$_2


//--------------------- .text.triton_poi_fused__native_batch_norm_legit_no_training_relu_15 --------------------------
	.section	.text.triton_poi_fused__native_batch_norm_legit_no_training_relu_15,"ax",@progbits
	.align	128
        .global         triton_poi_fused__native_batch_norm_legit_no_training_relu_15
        .type           triton_poi_fused__native_batch_norm_legit_no_training_relu_15,@function
        .size           triton_poi_fused__native_batch_norm_legit_no_training_relu_15,(.L_x_1 - triton_poi_fused__native_batch_norm_legit_no_training_relu_15)
        .other          triton_poi_fused__native_batch_norm_legit_no_training_relu_15,@"STO_CUDA_ENTRY STV_DEFAULT"
triton_poi_fused__native_batch_norm_legit_no_training_relu_15:
.text.triton_poi_fused__native_batch_norm_legit_no_training_relu_15:
[----:B------:R-:W-:Y:S01]  /*0000*/  LDC R1, c[0x0][0x28] ;  /* 0x00000a00ff017b82 */ /* 0x000fe20000000800 */
[----:B------:R-:W1:Y:S07]  /*0010*/  S2R R0, SR_TID.X ;  /* 0x0000000000007919 */ /* 0x000e6e0000002100 */
[----:B------:R-:W2:Y:S01]  /*0020*/  LDC.64 R6, c[0x0][0x220] ;  /* 0x00008800ff067b82 */ /* 0x000ea20000000a00 */
[----:B------:R-:W-:Y:S01]  /*0030*/  ULDC.64 UR4, c[0x0][0x208] ;  /* 0x0000820000047ab9 */ /* 0x000fe20000000a00 */
[----:B------:R-:W3:Y:S06]  /*0040*/  S2R R5, SR_CTAID.X ;  /* 0x0000000000057919 */ /* 0x000eec0000002500 */
[----:B------:R-:W4:Y:S08]  /*0050*/  LDC.64 R8, c[0x0][0x228] ;  /* 0x00008a00ff087b82 */ /* 0x000f300000000a00 */
[----:B------:R-:W5:Y:S01]  /*0060*/  LDC.64 R10, c[0x0][0x230] ;  /* 0x00008c00ff0a7b82 */ /* 0x000f620000000a00 */
[----:B-1----:R-:W-:-:S02]  /*0070*/  SHF.L.U32 R0, R0, 0x1, RZ ;  /* 0x0000000100007819 */ /* 0x002fc400000006ff */
[----:B---3--:R-:W-:Y:S02]  /*0080*/  SHF.R.S32.HI R3, RZ, 0x17, R5 ;  /* 0x00000017ff037819 */ /* 0x008fe40000011405 */
[----:B------:R-:W-:Y:S02]  /*0090*/  LOP3.LUT R0, R0, 0xfe, RZ, 0xc0, !PT ;  /* 0x000000fe00007812 */ /* 0x000fe400078ec0ff */
[----:B------:R-:W-:Y:S02]  /*00a0*/  SGXT R3, R3, 0x1 ;  /* 0x000000010303781a */ /* 0x000fe40000000200 */
[----:B------:R-:W-:Y:S02]  /*00b0*/  LEA R0, R5, R0, 0x8 ;  /* 0x0000000005007211 */ /* 0x000fe400078e40ff */
[----:B------:R-:W1:Y:S02]  /*00c0*/  LDC.64 R4, c[0x0][0x218] ;  /* 0x00008600ff047b82 */ /* 0x000e640000000a00 */
[----:B------:R-:W-:-:S04]  /*00d0*/  LEA.HI R3, R3, R0, RZ, 0x6 ;  /* 0x0000000003037211 */ /* 0x000fc800078f30ff */
[----:B------:R-:W-:-:S04]  /*00e0*/  SHF.R.S32.HI R3, RZ, 0x6, R3 ;  /* 0x00000006ff037819 */ /* 0x000fc80000011403 */
[----:B------:R-:W-:-:S04]  /*00f0*/  LEA.HI R2, R3, R3, RZ, 0x7 ;  /* 0x0000000303027211 */ /* 0x000fc800078f38ff */
[----:B------:R-:W-:-:S04]  /*0100*/  LOP3.LUT R2, R2, 0xffffff80, RZ, 0xc0, !PT ;  /* 0xffffff8002027812 */ /* 0x000fc800078ec0ff */
[----:B------:R-:W-:Y:S02]  /*0110*/  IADD3 R13, R3, -R2, RZ ;  /* 0x80000002030d7210 */ /* 0x000fe40007ffe0ff */
[----:B------:R-:W3:Y:S03]  /*0120*/  LDC.64 R2, c[0x0][0x210] ;  /* 0x00008400ff027b82 */ /* 0x000ee60000000a00 */
[----:B--2---:R-:W-:-:S06]  /*0130*/  IMAD.WIDE R6, R13, 0x4, R6 ;  /* 0x000000040d067825 */ /* 0x004fcc00078e0206 */
[----:B------:R-:W2:Y:S01]  /*0140*/  LDG.E.EL R6, desc[UR4][R6.64] ;  /* 0x0000000406067981 */ /* 0x000ea2000c2e1900 */
[----:B-1----:R-:W-:-:S05]  /*0150*/  IMAD.WIDE R4, R13, 0x4, R4 ;  /* 0x000000040d047825 */ /* 0x002fca00078e0204 */
[----:B------:R1:W2:Y:S01]  /*0160*/  LDG.E.EL R12, desc[UR4][R4.64] ;  /* 0x00000004040c7981 */ /* 0x0002a2000c2e1900 */
[----:B---3--:R-:W-:Y:S01]  /*0170*/  IMAD.WIDE R2, R0, 0x4, R2 ;  /* 0x0000000400027825 */ /* 0x008fe200078e0202 */
[----:B------:R-:W-:Y:S01]  /*0180*/  HFMA2.MMA R14, -RZ, RZ, 1.625, 0 ;  /* 0x3e800000ff0e7435 */ /* 0x000fe200000001ff */
[----:B-1----:R-:W1:Y:S04]  /*0190*/  LDC.64 R4, c[0x0][0x238] ;  /* 0x00008e00ff047b82 */ /* 0x002e680000000a00 */
[----:B------:R-:W3:Y:S01]  /*01a0*/  LDG.E.64 R2, desc[UR4][R2.64] ;  /* 0x0000000402027981 */ /* 0x000ee2000c1e1b00 */
[----:B----4-:R-:W-:-:S04]  /*01b0*/  IMAD.WIDE R8, R13, 0x4, R8 ;  /* 0x000000040d087825 */ /* 0x010fc800078e0208 */
[----:B-----5:R-:W-:Y:S02]  /*01c0*/  IMAD.WIDE R10, R13, 0x4, R10 ;  /* 0x000000040d0a7825 */ /* 0x020fe400078e020a */
[----:B------:R-:W4:Y:S04]  /*01d0*/  LDG.E.EL R8, desc[UR4][R8.64] ;  /* 0x0000000408087981 */ /* 0x000f28000c2e1900 */
[----:B------:R-:W4:Y:S01]  /*01e0*/  LDG.E.EL R11, desc[UR4][R10.64] ;  /* 0x000000040a0b7981 */ /* 0x000f22000c2e1900 */
[----:B-1----:R-:W-:-:S04]  /*01f0*/  IMAD.WIDE R4, R0, 0x4, R4 ;  /* 0x0000000400047825 */ /* 0x002fc800078e0204 */
[----:B--2---:R-:W-:-:S04]  /*0200*/  FADD R6, R6, 9.9999997473787516356e-06 ;  /* 0x3727c5ac06067421 */ /* 0x004fc80000000000 */
[----:B------:R-:W1:Y:S02]  /*0210*/  MUFU.SQRT R7, R6 ;  /* 0x0000000600077308 */ /* 0x000e640000002000 */
[C---:B-1----:R-:W-:Y:S02]  /*0220*/  FSETP.GT.AND P0, PT, R7.reuse, 8.50705917302346158658e+37, PT ;  /* 0x7e8000000700780b */ /* 0x042fe40003f04000 */
[----:B------:R-:W-:-:S11]  /*0230*/  FSETP.GEU.AND P1, PT, R7, 1.175494350822287508e-38, PT ;  /* 0x008000000700780b */ /* 0x000fd60003f2e000 */
[----:B------:R-:W-:-:S04]  /*0240*/  @P0 FMUL R7, R7, 0.25 ;  /* 0x3e80000007070820 */ /* 0x000fc80000400000 */
[----:B------:R-:W-:-:S06]  /*0250*/  @!P1 FMUL R7, R7, 16777216 ;  /* 0x4b80000007079820 */ /* 0x000fcc0000400000 */
[----:B------:R-:W1:Y:S01]  /*0260*/  MUFU.RCP R7, R7 ;  /* 0x0000000700077308 */ /* 0x000e620000001000 */
[----:B------:R-:W-:Y:S01]  /*0270*/  FSEL R14, R14, 1, P0 ;  /* 0x3f8000000e0e7808 */ /* 0x000fe20000000000 */
[----:B---3--:R-:W-:-:S04]  /*0280*/  FADD R2, R2, -R12 ;  /* 0x8000000c02027221 */ /* 0x008fc80000000000 */
[----:B------:R-:W-:Y:S01]  /*0290*/  @!P1 FMUL R14, R14, 16777216 ;  /* 0x4b8000000e0e9820 */ /* 0x000fe20000400000 */
[----:B------:R-:W-:-:S03]  /*02a0*/  FADD R3, R3, -R12 ;  /* 0x8000000c03037221 */ /* 0x000fc60000000000 */
[----:B-1----:R-:W-:-:S04]  /*02b0*/  FMUL R14, R7, R14 ;  /* 0x0000000e070e7220 */ /* 0x002fc80000400000 */
[-C--:B------:R-:W-:Y:S01]  /*02c0*/  FMUL R2, R2, R14.reuse ;  /* 0x0000000e02027220 */ /* 0x080fe20000400000 */
[----:B------:R-:W-:-:S03]  /*02d0*/  FMUL R14, R3, R14 ;  /* 0x0000000e030e7220 */ /* 0x000fc60000400000 */
[C-C-:B----4-:R-:W-:Y:S01]  /*02e0*/  FFMA R2, R8.reuse, R2, R11.reuse ;  /* 0x0000000208027223 */ /* 0x150fe2000000000b */
[----:B------:R-:W-:-:S04]  /*02f0*/  FFMA R14, R8, R14, R11 ;  /* 0x0000000e080e7223 */ /* 0x000fc8000000000b */
[----:B------:R-:W-:Y:S02]  /*0300*/  FSETP.GEU.AND P0, PT, R2, RZ, PT ;  /* 0x000000ff0200720b */ /* 0x000fe40003f0e000 */
[----:B------:R-:W-:Y:S02]  /*0310*/  FSETP.GEU.AND P1, PT, R14, RZ, PT ;  /* 0x000000ff0e00720b */ /* 0x000fe40003f2e000 */
[----:B------:R-:W-:Y:S02]  /*0320*/  FSEL R2, R2, RZ, P0 ;  /* 0x000000ff02027208 */ /* 0x000fe40000000000 */
[----:B------:R-:W-:-:S05]  /*0330*/  FSEL R3, R14, RZ, P1 ;  /* 0x000000ff0e037208 */ /* 0x000fca0000800000 */
[----:B------:R-:W-:Y:S01]  /*0340*/  STG.E.64 desc[UR4][R4.64], R2 ;  /* 0x0000000204007986 */ /* 0x000fe2000c101b04 */
[----:B------:R-:W-:Y:S05]  /*0350*/  EXIT ;  /* 0x000000000000794d */ /* 0x000fea0003800000 */
.L_x_0:
[----:B------:R-:W-:-:S00]  /*0360*/  BRA `(.L_x_0) ;  /* 0xfffffffc00fc7947 */ /* 0x000fc0000383ffff */
[----:B------:R-:W-:-:S00]  /*0370*/  NOP ;  /* 0x0000000000007918 */ /* 0x000fc00000000000 */
        /* <DEDUP_REMOVED lines=8> */
.L_x_1:


//--------------------- .nv.global.init           --------------------------
	.section	.nv.global.init,"aw",@progbits
.nv.global.init:
	.type		_$_str,@object
	.size		_$_str,(_$_str_$_2 - _$_str)
_$_str:
        /*0000*/ 	.byte	0x5f, 0x5f, 0x43, 0x55, 0x44, 0x41, 0x5f, 0x46, 0x54, 0x5a, 0x00
	.type		_$_str_$_2,@object
	.size		_$_str_$_2,(.L_1 - _$_str_$_2)
_$_str_$_2:
        /*000b*/ 	.byte	0x5f, 0x5f, 0x43, 0x55, 0x44, 0x41, 0x5f, 0x50, 0x52, 0x45, 0x43, 0x5f, 0x53, 0x51, 0x52, 0x54
        /*001b*/ 	.byte	0x00
.L_1:


//--------------------- .nv.constant0.triton_poi_fused__native_batch_norm_legit_no_training_relu_15 --------------------------
	.section	.nv.constant0.triton_poi_fused__native_batch_norm_legit_no_training_relu_15,"a",@progbits
	.sectionflags	@""
	.align	4
.nv.constant0.triton_poi_fused__native_batch_norm_legit_no_training_relu_15:
	.zero		580
